//
// Generated by NVIDIA NVVM Compiler
//
// Compiler Build ID: CL-36424714
// Cuda compilation tools, release 13.0, V13.0.88
// Based on NVVM 20.0.0
//

.version 9.0
.target sm_100
.address_size 64

	// .globl	offset

.visible .entry offset(
	.param .u64 .ptr .align 1 offset_param_0,
	.param .u64 .ptr .align 1 offset_param_1
)
{
	.reg .b32 	%r<5>;
	.reg .b32 	%f<4>;
	.reg .b64 	%rd<9>;

	ld.param.u64 	%rd1, [offset_param_0];
	ld.param.u64 	%rd2, [offset_param_1];
	cvta.to.global.u64 	%rd3, %rd2;
	cvta.to.global.u64 	%rd4, %rd1;
	mov.u32 	%r1, %ctaid.x;
	mov.u32 	%r2, %ntid.x;
	mov.u32 	%r3, %tid.x;
	mad.lo.s32 	%r4, %r1, %r2, %r3;
	mul.wide.s32 	%rd5, %r4, 8;
	add.s64 	%rd6, %rd4, %rd5;
	ld.global.f32 	%f1, [%rd6+4];
	ld.global.f32 	%f2, [%rd6];
	sub.f32 	%f3, %f1, %f2;
	mul.wide.s32 	%rd7, %r4, 4;
	add.s64 	%rd8, %rd3, %rd7;
	st.global.f32 	[%rd8], %f3;
	ret;

}


// ===== COMPILED SASS (sm_100) =====

	.target	sm_100

	.elftype	@"ET_EXEC"


//--------------------- .note.nv.tkinfo           --------------------------
	.section	.note.nv.tkinfo,"",@"SHT_NOTE"
	.sectionflags	@"SHF_NOTE_NV_TKINFO"
	.tkinfo
        /*0018*/ 	.word	0x00000002
        /*0030*/ 	.string	""
        /*0030*/ 	.string	"ptxas"
        /*0030*/ 	.string	"Cuda compilation tools, release 13.0, V13.0.88"
        /*0030*/ 	.string	"Build cuda_13.0.r13.0/compiler.36424714_0"
        /*0030*/ 	.string	"-arch sm_100 -m 64 "



//--------------------- .note.nv.cuinfo           --------------------------
	.section	.note.nv.cuinfo,"",@"SHT_NOTE"
	.sectionflags	@"SHF_NOTE_NV_CUINFO"
        /*0018*/ 	.short	0x0002
        /*001a*/ 	.short	0x0064
        /*001c*/ 	.short	0x0082
	.zero		2


//--------------------- .nv.info                  --------------------------
	.section	.nv.info,"",@"SHT_CUDA_INFO"
	.align	4


	//----- nvinfo : EIATTR_REGCOUNT
	.align		4
        /*0000*/ 	.byte	0x04, 0x2f
        /*0002*/ 	.short	(.L_1 - .L_0)
	.align		4
.L_0:
        /*0004*/ 	.word	index@(offset)
        /*0008*/ 	.word	0x0000000c


	//----- nvinfo : EIATTR_FRAME_SIZE
	.align		4
.L_1:
        /*000c*/ 	.byte	0x04, 0x11
        /*000e*/ 	.short	(.L_3 - .L_2)
	.align		4
.L_2:
        /*0010*/ 	.word	index@(offset)
        /*0014*/ 	.word	0x00000000


	//----- nvinfo : EIATTR_MIN_STACK_SIZE
	.align		4
.L_3:
        /*0018*/ 	.byte	0x04, 0x12
        /*001a*/ 	.short	(.L_5 - .L_4)
	.align		4
.L_4:
        /*001c*/ 	.word	index@(offset)
        /*0020*/ 	.word	0x00000000
.L_5:


//--------------------- .nv.compat                --------------------------
	.section	.nv.compat,"",@"SHT_CUDA_COMPAT_INFO"
	.align	4
        /*0000*/ 	.byte	0x02, 0x09, 0x00, 0x00, 0x02, 0x02, 0x01, 0x00, 0x02, 0x05, 0x05, 0x00, 0x03, 0x07, 0x01, 0x01
        /*0010*/ 	.byte	0x02, 0x03, 0x00, 0x00, 0x02, 0x06, 0x01, 0x00, 0x04, 0x0b, 0x08, 0x00, 0x09, 0x00, 0x00, 0x00
        /*0020*/ 	.byte	0x00, 0x00, 0x00, 0x00


//--------------------- .nv.info.offset           --------------------------
	.section	.nv.info.offset,"",@"SHT_CUDA_INFO"
	.sectionflags	@""
	.align	4


	//----- nvinfo : EIATTR_CUDA_API_VERSION
	.align		4
        /*0000*/ 	.byte	0x04, 0x37
        /*0002*/ 	.short	(.L_7 - .L_6)
.L_6:
        /*0004*/ 	.word	0x00000082


	//----- nvinfo : EIATTR_KPARAM_INFO
	.align		4
.L_7:
        /*0008*/ 	.byte	0x04, 0x17
        /*000a*/ 	.short	(.L_9 - .L_8)
.L_8:
        /*000c*/ 	.word	0x00000000
        /*0010*/ 	.short	0x0001
        /*0012*/ 	.short	0x0008
        /*0014*/ 	.byte	0x00, 0xf5, 0x21, 0x00


	//----- nvinfo : EIATTR_KPARAM_INFO
	.align		4
.L_9:
        /*0018*/ 	.byte	0x04, 0x17
        /*001a*/ 	.short	(.L_11 - .L_10)
.L_10:
        /*001c*/ 	.word	0x00000000
        /*0020*/ 	.short	0x0000
        /*0022*/ 	.short	0x0000
        /*0024*/ 	.byte	0x00, 0xf5, 0x21, 0x00


	//----- nvinfo : EIATTR_SPARSE_MMA_MASK
	.align		4
.L_11:
        /*0028*/ 	.byte	0x03, 0x50
        /*002a*/ 	.short	0x0000


	//----- nvinfo : EIATTR_MAXREG_COUNT
	.align		4
        /*002c*/ 	.byte	0x03, 0x1b
        /*002e*/ 	.short	0x00ff


	//----- nvinfo : EIATTR_MERCURY_ISA_VERSION
	.align		4
        /*0030*/ 	.byte	0x03, 0x5f
        /*0032*/ 	.short	0x0101


	//----- nvinfo : EIATTR_VRC_CTA_INIT_COUNT
	.align		4
        /*0034*/ 	.byte	0x02, 0x4a
	.zero		1
	.zero		1


	//----- nvinfo : EIATTR_EXIT_INSTR_OFFSETS
	.align		4
        /*0038*/ 	.byte	0x04, 0x1c
        /*003a*/ 	.short	(.L_13 - .L_12)


	//   ....[0]....
.L_12:
        /*003c*/ 	.word	0x000000e0


	//----- nvinfo : EIATTR_CBANK_PARAM_SIZE
	.align		4
.L_13:
        /*0040*/ 	.byte	0x03, 0x19
        /*0042*/ 	.short	0x0010


	//----- nvinfo : EIATTR_PARAM_CBANK
	.align		4
        /*0044*/ 	.byte	0x04, 0x0a
        /*0046*/ 	.short	(.L_15 - .L_14)
	.align		4
.L_14:
        /*0048*/ 	.word	index@(.nv.constant0.offset)
        /*004c*/ 	.short	0x0380
        /*004e*/ 	.short	0x0010


	//----- nvinfo : EIATTR_SW_WAR
	.align		4
.L_15:
        /*0050*/ 	.byte	0x04, 0x36
        /*0052*/ 	.short	(.L_17 - .L_16)
.L_16:
        /*0054*/ 	.word	0x00000008
.L_17:


//--------------------- .nv.callgraph             --------------------------
	.section	.nv.callgraph,"",@"SHT_CUDA_CALLGRAPH"
	.align	4
	.sectionentsize	8
	.align		4
        /*0000*/ 	.word	0x00000000
	.align		4
        /*0004*/ 	.word	0xffffffff
	.align		4
        /*0008*/ 	.word	0x00000000
	.align		4
        /*000c*/ 	.word	0xfffffffe
	.align		4
        /*0010*/ 	.word	0x00000000
	.align		4
        /*0014*/ 	.word	0xfffffffd
	.align		4
        /*0018*/ 	.word	0x00000000
	.align		4
        /*001c*/ 	.word	0xfffffffc


//--------------------- .text.offset              --------------------------
	.section	.text.offset,"ax",@progbits
	.align	128
        .global         offset
        .type           offset,@function
        .size           offset,(.L_x_1 - offset)
        .other          offset,@"STO_CUDA_ENTRY STV_DEFAULT"
offset:
.text.offset:
[----:B------:R-:W-:Y:S01]  /*0000*/  LDC R1, c[0x0][0x37c] ;  /* 0x0000df00ff017b82 */ /* 0x000fe20000000800 */
[----:B------:R-:W0:Y:S07]  /*0010*/  S2R R0, SR_TID.X ;  /* 0x0000000000007919 */ /* 0x000e2e0000002100 */
[----:B------:R-:W0:Y:S01]  /*0020*/  S2UR UR6, SR_CTAID.X ;  /* 0x00000000000679c3 */ /* 0x000e220000002500 */
[----:B------:R-:W1:Y:S07]  /*0030*/  LDCU.64 UR4, c[0x0][0x358] ;  /* 0x00006b00ff0477ac */ /* 0x000e6e0008000a00 */
[----:B------:R-:W0:Y:S08]  /*0040*/  LDC R7, c[0x0][0x360] ;  /* 0x0000d800ff077b82 */ /* 0x000e300000000800 */
[----:B------:R-:W2:Y:S08]  /*0050*/  LDC.64 R2, c[0x0][0x380] ;  /* 0x0000e000ff027b82 */ /* 0x000eb00000000a00 */
[----:B------:R-:W3:Y:S01]  /*0060*/  LDC.64 R4, c[0x0][0x388] ;  /* 0x0000e200ff047b82 */ /* 0x000ee20000000a00 */
[----:B0-----:R-:W-:-:S04]  /*0070*/  IMAD R7, R7, UR6, R0 ;  /* 0x0000000607077c24 */ /* 0x001fc8000f8e0200 */
[----:B--2---:R-:W-:-:S05]  /*0080*/  IMAD.WIDE R2, R7, 0x8, R2 ;  /* 0x0000000807027825 */ /* 0x004fca00078e0202 */
[----:B-1----:R-:W2:Y:S04]  /*0090*/  LDG.E R0, desc[UR4][R2.64+0x4] ;  /* 0x0000040402007981 */ /* 0x002ea8000c1e1900 */
[----:B------:R-:W2:Y:S01]  /*00a0*/  LDG.E R9, desc[UR4][R2.64] ;  /* 0x0000000402097981 */ /* 0x000ea2000c1e1900 */
[----:B---3--:R-:W-:-:S04]  /*00b0*/  IMAD.WIDE R4, R7, 0x4, R4 ;  /* 0x0000000407047825 */ /* 0x008fc800078e0204 */
[----:B--2---:R-:W-:-:S05]  /*00c0*/  FADD R9, R0, -R9 ;  /* 0x8000000900097221 */ /* 0x004fca0000000000 */
[----:B------:R-:W-:Y:S01]  /*00d0*/  STG.E desc[UR4][R4.64], R9 ;  /* 0x0000000904007986 */ /* 0x000fe2000c101904 */
[----:B------:R-:W-:Y:S05]  /*00e0*/  EXIT ;  /* 0x000000000000794d */ /* 0x000fea0003800000 */
.L_x_0:
[----:B------:R-:W-:-:S00]  /*00f0*/  BRA `(.L_x_0) ;  /* 0xfffffffc00fc7947 */ /* 0x000fc0000383ffff */
[----:B------:R-:W-:-:S00]  /*0100*/  NOP ;  /* 0x0000000000007918 */ /* 0x000fc00000000000 */
[----:B------:R-:W-:-:S00]  /*0110*/  NOP ;  /* 0x0000000000007918 */ /* 0x000fc00000000000 */
[----:B------:R-:W-:-:S00]  /*0120*/  NOP ;  /* 0x0000000000007918 */ /* 0x000fc00000000000 */
[----:B------:R-:W-:-:S00]  /*0130*/  NOP ;  /* 0x0000000000007918 */ /* 0x000fc00000000000 */
[----:B------:R-:W-:-:S00]  /*0140*/  NOP ;  /* 0x0000000000007918 */ /* 0x000fc00000000000 */
[----:B------:R-:W-:-:S00]  /*0150*/  NOP ;  /* 0x0000000000007918 */ /* 0x000fc00000000000 */
[----:B------:R-:W-:-:S00]  /*0160*/  NOP ;  /* 0x0000000000007918 */ /* 0x000fc00000000000 */
[----:B------:R-:W-:-:S00]  /*0170*/  NOP ;  /* 0x0000000000007918 */ /* 0x000fc00000000000 */
.L_x_1:


//--------------------- .nv.shared.reserved.0     --------------------------
	.section	.nv.shared.reserved.0,"aw",@nobits
	.weak		__nv_reservedSMEM_offset_0_alias
	.size		__nv_reservedSMEM_offset_0_alias, 0, 64
	.other		__nv_reservedSMEM_offset_0_alias,@"STO_CUDA_RESERVED_SHARED STV_DEFAULT"
__nv_reservedSMEM_offset_0_alias:
	.zero		0
	.zero		64


//--------------------- .nv.constant0.offset      --------------------------
	.section	.nv.constant0.offset,"a",@progbits
	.sectionflags	@""
	.align	4
.nv.constant0.offset:
	.zero		912


//--------------------- SYMBOLS --------------------------

	.type		.nv.reservedSmem.offset0,@object
	.size		.nv.reservedSmem.offset0,0x4
